//
// Generated by NVIDIA NVVM Compiler
//
// Compiler Build ID: CL-36424714
// Cuda compilation tools, release 13.0, V13.0.88
// Based on NVVM 20.0.0
//

.version 9.0
.target sm_100
.address_size 64

	// .globl	_Z11batch_mergePiS_S_S_S_ii
// _ZZ11batch_mergePiS_S_S_S_iiE6Ablock has been demoted
// _ZZ11batch_mergePiS_S_S_S_iiE6Bblock has been demoted

.visible .entry _Z11batch_mergePiS_S_S_S_ii(
	.param .u64 .ptr .align 1 _Z11batch_mergePiS_S_S_S_ii_param_0,
	.param .u64 .ptr .align 1 _Z11batch_mergePiS_S_S_S_ii_param_1,
	.param .u64 .ptr .align 1 _Z11batch_mergePiS_S_S_S_ii_param_2,
	.param .u64 .ptr .align 1 _Z11batch_mergePiS_S_S_S_ii_param_3,
	.param .u64 .ptr .align 1 _Z11batch_mergePiS_S_S_S_ii_param_4,
	.param .u32 _Z11batch_mergePiS_S_S_S_ii_param_5,
	.param .u32 _Z11batch_mergePiS_S_S_S_ii_param_6
)
{
	.reg .pred 	%p<17>;
	.reg .b32 	%r<59>;
	.reg .b64 	%rd<21>;
	// demoted variable
	.shared .align 4 .b8 _ZZ11batch_mergePiS_S_S_S_iiE6Ablock[4096];
	// demoted variable
	.shared .align 4 .b8 _ZZ11batch_mergePiS_S_S_S_iiE6Bblock[4096];
	ld.param.u64 	%rd2, [_Z11batch_mergePiS_S_S_S_ii_param_0];
	ld.param.u64 	%rd3, [_Z11batch_mergePiS_S_S_S_ii_param_1];
	ld.param.u64 	%rd4, [_Z11batch_mergePiS_S_S_S_ii_param_2];
	ld.param.u64 	%rd5, [_Z11batch_mergePiS_S_S_S_ii_param_3];
	ld.param.u64 	%rd6, [_Z11batch_mergePiS_S_S_S_ii_param_4];
	ld.param.u32 	%r22, [_Z11batch_mergePiS_S_S_S_ii_param_5];
	ld.param.u32 	%r23, [_Z11batch_mergePiS_S_S_S_ii_param_6];
	cvta.to.global.u64 	%rd1, %rd6;
	cvta.to.global.u64 	%rd7, %rd4;
	cvta.to.global.u64 	%rd8, %rd2;
	cvta.to.global.u64 	%rd9, %rd5;
	cvta.to.global.u64 	%rd10, %rd3;
	mov.u32 	%r24, %tid.x;
	div.u32 	%r25, %r24, %r22;
	mul.lo.s32 	%r5, %r25, %r22;
	sub.s32 	%r1, %r24, %r5;
	mov.u32 	%r26, %ctaid.x;
	mov.u32 	%r27, %ntid.x;
	div.u32 	%r28, %r27, %r22;
	mad.lo.s32 	%r29, %r28, %r26, %r25;
	mul.wide.s32 	%rd11, %r29, 4;
	add.s64 	%rd12, %rd10, %rd11;
	ld.global.u32 	%r2, [%rd12];
	add.s64 	%rd13, %rd9, %rd11;
	ld.global.u32 	%r3, [%rd13];
	mad.lo.s32 	%r4, %r29, %r22, %r1;
	mul.wide.s32 	%rd14, %r4, 4;
	add.s64 	%rd15, %rd8, %rd14;
	ld.global.u32 	%r30, [%rd15];
	shl.b32 	%r31, %r24, 2;
	mov.u32 	%r32, _ZZ11batch_mergePiS_S_S_S_iiE6Ablock;
	add.s32 	%r33, %r32, %r31;
	st.shared.u32 	[%r33], %r30;
	add.s64 	%rd16, %rd7, %rd14;
	ld.global.u32 	%r34, [%rd16];
	mov.u32 	%r35, _ZZ11batch_mergePiS_S_S_S_iiE6Bblock;
	add.s32 	%r36, %r35, %r31;
	st.shared.u32 	[%r36], %r34;
	bar.sync 	0;
	mul.lo.s32 	%r37, %r23, %r22;
	setp.ge.s32 	%p1, %r4, %r37;
	@%p1 bra 	$L__BB0_10;
	setp.gt.s32 	%p2, %r1, %r2;
	sub.s32 	%r38, %r1, %r2;
	selp.b32 	%r55, %r38, 0, %p2;
	min.s32 	%r57, %r1, %r2;
	mov.u32 	%r56, %r55;
$L__BB0_2:
	sub.s32 	%r39, %r57, %r55;
	abs.s32 	%r40, %r39;
	shr.u32 	%r41, %r40, 31;
	add.s32 	%r42, %r40, %r41;
	shr.s32 	%r43, %r42, 1;
	add.s32 	%r11, %r43, %r56;
	sub.s32 	%r12, %r57, %r43;
	setp.lt.s32 	%p3, %r12, 0;
	setp.gt.s32 	%p4, %r11, %r3;
	or.pred  	%p5, %p3, %p4;
	@%p5 bra 	$L__BB0_15;
	setp.eq.s32 	%p6, %r12, %r2;
	setp.eq.s32 	%p7, %r11, 0;
	or.pred  	%p8, %p6, %p7;
	add.s32 	%r45, %r12, %r5;
	shl.b32 	%r46, %r45, 2;
	add.s32 	%r13, %r32, %r46;
	add.s32 	%r48, %r5, %r11;
	shl.b32 	%r49, %r48, 2;
	add.s32 	%r14, %r35, %r49;
	@%p8 bra 	$L__BB0_5;
	ld.shared.u32 	%r51, [%r13];
	ld.shared.u32 	%r52, [%r14+-4];
	setp.le.s32 	%p9, %r51, %r52;
	@%p9 bra 	$L__BB0_15;
$L__BB0_5:
	setp.eq.s32 	%p10, %r11, %r3;
	setp.eq.s32 	%p11, %r12, 0;
	or.pred  	%p12, %p10, %p11;
	@%p12 bra 	$L__BB0_7;
	ld.shared.u32 	%r53, [%r13+-4];
	ld.shared.u32 	%r54, [%r14];
	setp.gt.s32 	%p13, %r53, %r54;
	@%p13 bra 	$L__BB0_14;
$L__BB0_7:
	setp.lt.s32 	%p14, %r12, %r2;
	@%p14 bra 	$L__BB0_11;
	ld.shared.u32 	%r58, [%r14];
$L__BB0_9:
	add.s64 	%rd18, %rd1, %rd14;
	st.global.u32 	[%rd18], %r58;
$L__BB0_10:
	ret;
$L__BB0_11:
	setp.eq.s32 	%p15, %r11, %r3;
	ld.shared.u32 	%r16, [%r13];
	@%p15 bra 	$L__BB0_13;
	ld.shared.u32 	%r58, [%r14];
	setp.gt.s32 	%p16, %r16, %r58;
	@%p16 bra 	$L__BB0_9;
$L__BB0_13:
	add.s64 	%rd20, %rd1, %rd14;
	st.global.u32 	[%rd20], %r16;
	bra.uni 	$L__BB0_10;
$L__BB0_14:
	add.s32 	%r56, %r11, 1;
	add.s32 	%r57, %r12, -1;
	bra.uni 	$L__BB0_2;
$L__BB0_15:
	add.s32 	%r55, %r12, 1;
	bra.uni 	$L__BB0_2;

}


// ===== COMPILED SASS (sm_100) =====

	.target	sm_100

	.elftype	@"ET_EXEC"


//--------------------- .note.nv.tkinfo           --------------------------
	.section	.note.nv.tkinfo,"",@"SHT_NOTE"
	.sectionflags	@"SHF_NOTE_NV_TKINFO"
	.tkinfo
        /*0018*/ 	.word	0x00000002
        /*0030*/ 	.string	""
        /*0030*/ 	.string	"ptxas"
        /*0030*/ 	.string	"Cuda compilation tools, release 13.0, V13.0.88"
        /*0030*/ 	.string	"Build cuda_13.0.r13.0/compiler.36424714_0"
        /*0030*/ 	.string	"-arch sm_100 -m 64 "



//--------------------- .note.nv.cuinfo           --------------------------
	.section	.note.nv.cuinfo,"",@"SHT_NOTE"
	.sectionflags	@"SHF_NOTE_NV_CUINFO"
        /*0018*/ 	.short	0x0002
        /*001a*/ 	.short	0x0064
        /*001c*/ 	.short	0x0082
	.zero		2


//--------------------- .nv.info                  --------------------------
	.section	.nv.info,"",@"SHT_CUDA_INFO"
	.align	4


	//----- nvinfo : EIATTR_REGCOUNT
	.align		4
        /*0000*/ 	.byte	0x04, 0x2f
        /*0002*/ 	.short	(.L_1 - .L_0)
	.align		4
.L_0:
        /*0004*/ 	.word	index@(_Z11batch_mergePiS_S_S_S_ii)
        /*0008*/ 	.word	0x00000014


	//----- nvinfo : EIATTR_FRAME_SIZE
	.align		4
.L_1:
        /*000c*/ 	.byte	0x04, 0x11
        /*000e*/ 	.short	(.L_3 - .L_2)
	.align		4
.L_2:
        /*0010*/ 	.word	index@(_Z11batch_mergePiS_S_S_S_ii)
        /*0014*/ 	.word	0x00000000


	//----- nvinfo : EIATTR_MIN_STACK_SIZE
	.align		4
.L_3:
        /*0018*/ 	.byte	0x04, 0x12
        /*001a*/ 	.short	(.L_5 - .L_4)
	.align		4
.L_4:
        /*001c*/ 	.word	index@(_Z11batch_mergePiS_S_S_S_ii)
        /*0020*/ 	.word	0x00000000
.L_5:


//--------------------- .nv.compat                --------------------------
	.section	.nv.compat,"",@"SHT_CUDA_COMPAT_INFO"
	.align	4
        /*0000*/ 	.byte	0x02, 0x09, 0x00, 0x00, 0x02, 0x02, 0x01, 0x00, 0x02, 0x05, 0x05, 0x00, 0x03, 0x07, 0x01, 0x01
        /*0010*/ 	.byte	0x02, 0x03, 0x00, 0x00, 0x02, 0x06, 0x01, 0x00, 0x04, 0x0b, 0x08, 0x00, 0x09, 0x00, 0x00, 0x00
        /*0020*/ 	.byte	0x00, 0x00, 0x00, 0x00


//--------------------- .nv.info._Z11batch_mergePiS_S_S_S_ii --------------------------
	.section	.nv.info._Z11batch_mergePiS_S_S_S_ii,"",@"SHT_CUDA_INFO"
	.sectionflags	@""
	.align	4


	//----- nvinfo : EIATTR_CUDA_API_VERSION
	.align		4
        /*0000*/ 	.byte	0x04, 0x37
        /*0002*/ 	.short	(.L_7 - .L_6)
.L_6:
        /*0004*/ 	.word	0x00000082


	//----- nvinfo : EIATTR_KPARAM_INFO
	.align		4
.L_7:
        /*0008*/ 	.byte	0x04, 0x17
        /*000a*/ 	.short	(.L_9 - .L_8)
.L_8:
        /*000c*/ 	.word	0x00000000
        /*0010*/ 	.short	0x0006
        /*0012*/ 	.short	0x002c
        /*0014*/ 	.byte	0x00, 0xf0, 0x11, 0x00


	//----- nvinfo : EIATTR_KPARAM_INFO
	.align		4
.L_9:
        /*0018*/ 	.byte	0x04, 0x17
        /*001a*/ 	.short	(.L_11 - .L_10)
.L_10:
        /*001c*/ 	.word	0x00000000
        /*0020*/ 	.short	0x0005
        /*0022*/ 	.short	0x0028
        /*0024*/ 	.byte	0x00, 0xf0, 0x11, 0x00


	//----- nvinfo : EIATTR_KPARAM_INFO
	.align		4
.L_11:
        /*0028*/ 	.byte	0x04, 0x17
        /*002a*/ 	.short	(.L_13 - .L_12)
.L_12:
        /*002c*/ 	.word	0x00000000
        /*0030*/ 	.short	0x0004
        /*0032*/ 	.short	0x0020
        /*0034*/ 	.byte	0x00, 0xf5, 0x21, 0x00


	//----- nvinfo : EIATTR_KPARAM_INFO
	.align		4
.L_13:
        /*0038*/ 	.byte	0x04, 0x17
        /*003a*/ 	.short	(.L_15 - .L_14)
.L_14:
        /*003c*/ 	.word	0x00000000
        /*0040*/ 	.short	0x0003
        /*0042*/ 	.short	0x0018
        /*0044*/ 	.byte	0x00, 0xf5, 0x21, 0x00


	//----- nvinfo : EIATTR_KPARAM_INFO
	.align		4
.L_15:
        /*0048*/ 	.byte	0x04, 0x17
        /*004a*/ 	.short	(.L_17 - .L_16)
.L_16:
        /*004c*/ 	.word	0x00000000
        /*0050*/ 	.short	0x0002
        /*0052*/ 	.short	0x0010
        /*0054*/ 	.byte	0x00, 0xf5, 0x21, 0x00


	//----- nvinfo : EIATTR_KPARAM_INFO
	.align		4
.L_17:
        /*0058*/ 	.byte	0x04, 0x17
        /*005a*/ 	.short	(.L_19 - .L_18)
.L_18:
        /*005c*/ 	.word	0x00000000
        /*0060*/ 	.short	0x0001
        /*0062*/ 	.short	0x0008
        /*0064*/ 	.byte	0x00, 0xf5, 0x21, 0x00


	//----- nvinfo : EIATTR_KPARAM_INFO
	.align		4
.L_19:
        /*0068*/ 	.byte	0x04, 0x17
        /*006a*/ 	.short	(.L_21 - .L_20)
.L_20:
        /*006c*/ 	.word	0x00000000
        /*0070*/ 	.short	0x0000
        /*0072*/ 	.short	0x0000
        /*0074*/ 	.byte	0x00, 0xf5, 0x21, 0x00


	//----- nvinfo : EIATTR_SPARSE_MMA_MASK
	.align		4
.L_21:
        /*0078*/ 	.byte	0x03, 0x50
        /*007a*/ 	.short	0x0000


	//----- nvinfo : EIATTR_MAXREG_COUNT
	.align		4
        /*007c*/ 	.byte	0x03, 0x1b
        /*007e*/ 	.short	0x00ff


	//----- nvinfo : EIATTR_NUM_BARRIERS
	.align		4
        /*0080*/ 	.byte	0x02, 0x4c
        /*0082*/ 	.byte	0x01
	.zero		1


	//----- nvinfo : EIATTR_MERCURY_ISA_VERSION
	.align		4
        /*0084*/ 	.byte	0x03, 0x5f
        /*0086*/ 	.short	0x0101


	//----- nvinfo : EIATTR_VRC_CTA_INIT_COUNT
	.align		4
        /*0088*/ 	.byte	0x02, 0x4a
	.zero		1
	.zero		1


	//----- nvinfo : EIATTR_EXIT_INSTR_OFFSETS
	.align		4
        /*008c*/ 	.byte	0x04, 0x1c
        /*008e*/ 	.short	(.L_23 - .L_22)


	//   ....[0]....
.L_22:
        /*0090*/ 	.word	0x000003f0


	//   ....[1]....
        /*0094*/ 	.word	0x000007b0


	//   ....[2]....
        /*0098*/ 	.word	0x00000800


	//----- nvinfo : EIATTR_CRS_STACK_SIZE
	.align		4
.L_23:
        /*009c*/ 	.byte	0x04, 0x1e
        /*009e*/ 	.short	(.L_25 - .L_24)
.L_24:
        /*00a0*/ 	.word	0x00000000


	//----- nvinfo : EIATTR_CBANK_PARAM_SIZE
	.align		4
.L_25:
        /*00a4*/ 	.byte	0x03, 0x19
        /*00a6*/ 	.short	0x0030


	//----- nvinfo : EIATTR_PARAM_CBANK
	.align		4
        /*00a8*/ 	.byte	0x04, 0x0a
        /*00aa*/ 	.short	(.L_27 - .L_26)
	.align		4
.L_26:
        /*00ac*/ 	.word	index@(.nv.constant0._Z11batch_mergePiS_S_S_S_ii)
        /*00b0*/ 	.short	0x0380
        /*00b2*/ 	.short	0x0030


	//----- nvinfo : EIATTR_SW_WAR
	.align		4
.L_27:
        /*00b4*/ 	.byte	0x04, 0x36
        /*00b6*/ 	.short	(.L_29 - .L_28)
.L_28:
        /*00b8*/ 	.word	0x00000008
.L_29:


//--------------------- .nv.callgraph             --------------------------
	.section	.nv.callgraph,"",@"SHT_CUDA_CALLGRAPH"
	.align	4
	.sectionentsize	8
	.align		4
        /*0000*/ 	.word	0x00000000
	.align		4
        /*0004*/ 	.word	0xffffffff
	.align		4
        /*0008*/ 	.word	0x00000000
	.align		4
        /*000c*/ 	.word	0xfffffffe
	.align		4
        /*0010*/ 	.word	0x00000000
	.align		4
        /*0014*/ 	.word	0xfffffffd
	.align		4
        /*0018*/ 	.word	0x00000000
	.align		4
        /*001c*/ 	.word	0xfffffffc


//--------------------- .text._Z11batch_mergePiS_S_S_S_ii --------------------------
	.section	.text._Z11batch_mergePiS_S_S_S_ii,"ax",@progbits
	.align	128
        .global         _Z11batch_mergePiS_S_S_S_ii
        .type           _Z11batch_mergePiS_S_S_S_ii,@function
        .size           _Z11batch_mergePiS_S_S_S_ii,(.L_x_12 - _Z11batch_mergePiS_S_S_S_ii)
        .other          _Z11batch_mergePiS_S_S_S_ii,@"STO_CUDA_ENTRY STV_DEFAULT"
_Z11batch_mergePiS_S_S_S_ii:
.text._Z11batch_mergePiS_S_S_S_ii:
[----:B------:R-:W-:Y:S01]  /*0000*/  LDC R1, c[0x0][0x37c] ;  /* 0x0000df00ff017b82 */ /* 0x000fe20000000800 */
[----:B------:R-:W0:Y:S01]  /*0010*/  LDCU UR5, c[0x0][0x3a8] ;  /* 0x00007500ff0577ac */ /* 0x000e220008000800 */
[----:B------:R-:W1:Y:S06]  /*0020*/  S2R R0, SR_TID.X ;  /* 0x0000000000007919 */ /* 0x000e6c0000002100 */
[----:B------:R-:W2:Y:S01]  /*0030*/  LDC R6, c[0x0][0x360] ;  /* 0x0000d800ff067b82 */ /* 0x000ea20000000800 */
[----:B------:R-:W3:Y:S01]  /*0040*/  LDCU.64 UR10, c[0x0][0x358] ;  /* 0x00006b00ff0a77ac */ /* 0x000ee20008000a00 */
[----:B------:R-:W4:Y:S06]  /*0050*/  LDCU UR7, c[0x0][0x3ac] ;  /* 0x00007580ff0777ac */ /* 0x000f2c0008000800 */
[----:B------:R-:W3:Y:S01]  /*0060*/  S2UR UR4, SR_CTAID.X ;  /* 0x00000000000479c3 */ /* 0x000ee20000002500 */
[----:B0-----:R-:W0:Y:S07]  /*0070*/  I2F.U32.RP R4, UR5 ;  /* 0x0000000500047d06 */ /* 0x001e2e0008209000 */
[----:B------:R-:W4:Y:S08]  /*0080*/  LDC.64 R10, c[0x0][0x380] ;  /* 0x0000e000ff0a7b82 */ /* 0x000f300000000a00 */
[----:B------:R-:W4:Y:S01]  /*0090*/  LDC.64 R12, c[0x0][0x390] ;  /* 0x0000e400ff0c7b82 */ /* 0x000f220000000a00 */
[----:B0-----:R-:W0:Y:S02]  /*00a0*/  MUFU.RCP R4, R4 ;  /* 0x0000000400047308 */ /* 0x001e240000001000 */
[----:B0-----:R-:W-:-:S06]  /*00b0*/  VIADD R2, R4, 0xffffffe ;  /* 0x0ffffffe04027836 */ /* 0x001fcc0000000000 */
[----:B------:R0:W1:Y:S02]  /*00c0*/  F2I.FTZ.U32.TRUNC.NTZ R3, R2 ;  /* 0x0000000200037305 */ /* 0x000064000021f000 */
[----:B0-----:R-:W-:Y:S02]  /*00d0*/  IMAD.MOV.U32 R2, RZ, RZ, RZ ;  /* 0x000000ffff027224 */ /* 0x001fe400078e00ff */
[----:B-1----:R-:W-:-:S04]  /*00e0*/  IMAD.MOV R5, RZ, RZ, -R3 ;  /* 0x000000ffff057224 */ /* 0x002fc800078e0a03 */
[----:B------:R-:W-:-:S04]  /*00f0*/  IMAD R5, R5, UR5, RZ ;  /* 0x0000000505057c24 */ /* 0x000fc8000f8e02ff */
[----:B------:R-:W-:-:S06]  /*0100*/  IMAD.HI.U32 R3, R3, R5, R2 ;  /* 0x0000000503037227 */ /* 0x000fcc00078e0002 */
[----:B------:R-:W-:-:S04]  /*0110*/  IMAD.HI.U32 R5, R3, R0, RZ ;  /* 0x0000000003057227 */ /* 0x000fc800078e00ff */
[----:B--2---:R-:W-:-:S04]  /*0120*/  IMAD.HI.U32 R7, R3, R6, RZ ;  /* 0x0000000603077227 */ /* 0x004fc800078e00ff */
[----:B------:R-:W-:Y:S01]  /*0130*/  IMAD.MOV R3, RZ, RZ, -R5 ;  /* 0x000000ffff037224 */ /* 0x000fe200078e0a05 */
[----:B------:R-:W-:-:S03]  /*0140*/  IADD3 R9, PT, PT, -R7, RZ, RZ ;  /* 0x000000ff07097210 */ /* 0x000fc60007ffe1ff */
[----:B------:R-:W-:Y:S02]  /*0150*/  IMAD R2, R3, UR5, R0 ;  /* 0x0000000503027c24 */ /* 0x000fe4000f8e0200 */
[----:B------:R-:W-:Y:S01]  /*0160*/  IMAD R3, R9, UR5, R6 ;  /* 0x0000000509037c24 */ /* 0x000fe2000f8e0206 */
[----:B------:R-:W0:Y:S02]  /*0170*/  S2UR UR6, SR_CgaCtaId ;  /* 0x00000000000679c3 */ /* 0x000e240000008800 */
[----:B------:R-:W-:Y:S02]  /*0180*/  ISETP.GE.U32.AND P2, PT, R2, UR5, PT ;  /* 0x0000000502007c0c */ /* 0x000fe4000bf46070 */
[----:B------:R-:W-:-:S04]  /*0190*/  ISETP.GE.U32.AND P3, PT, R3, UR5, PT ;  /* 0x0000000503007c0c */ /* 0x000fc8000bf66070 */
[----:B------:R-:W1:Y:S07]  /*01a0*/  LDC.64 R8, c[0x0][0x398] ;  /* 0x0000e600ff087b82 */ /* 0x000e6e0000000a00 */
[----:B------:R-:W-:Y:S02]  /*01b0*/  @P2 VIADD R2, R2, -UR5 ;  /* 0x8000000502022c36 */ /* 0x000fe40008000000 */
[----:B------:R-:W-:Y:S01]  /*01c0*/  @P3 VIADD R3, R3, -UR5 ;  /* 0x8000000503033c36 */ /* 0x000fe20008000000 */
[----:B------:R-:W-:Y:S01]  /*01d0*/  @P3 IADD3 R7, PT, PT, R7, 0x1, RZ ;  /* 0x0000000107073810 */ /* 0x000fe20007ffe0ff */
[----:B------:R-:W-:Y:S01]  /*01e0*/  @P2 VIADD R5, R5, 0x1 ;  /* 0x0000000105052836 */ /* 0x000fe20000000000 */
[----:B------:R-:W-:-:S02]  /*01f0*/  ISETP.GE.U32.AND P0, PT, R2, UR5, PT ;  /* 0x0000000502007c0c */ /* 0x000fc4000bf06070 */
[----:B------:R-:W-:Y:S02]  /*0200*/  ISETP.GE.U32.AND P1, PT, R3, UR5, PT ;  /* 0x0000000503007c0c */ /* 0x000fe4000bf26070 */
[----:B------:R-:W-:Y:S02]  /*0210*/  ISETP.NE.U32.AND P2, PT, RZ, UR5, PT ;  /* 0x00000005ff007c0c */ /* 0x000fe4000bf45070 */
[----:B------:R-:W-:-:S07]  /*0220*/  LOP3.LUT R2, RZ, UR5, RZ, 0x33, !PT ;  /* 0x00000005ff027c12 */ /* 0x000fce000f8e33ff */
[----:B------:R-:W-:Y:S02]  /*0230*/  @P0 VIADD R5, R5, 0x1 ;  /* 0x0000000105050836 */ /* 0x000fe40000000000 */
[----:B------:R-:W-:-:S03]  /*0240*/  @P1 VIADD R7, R7, 0x1 ;  /* 0x0000000107071836 */ /* 0x000fc60000000000 */
[C---:B------:R-:W-:Y:S02]  /*0250*/  SEL R3, R2.reuse, R5, !P2 ;  /* 0x0000000502037207 */ /* 0x040fe40005000000 */
[----:B------:R-:W-:Y:S01]  /*0260*/  SEL R2, R2, R7, !P2 ;  /* 0x0000000702027207 */ /* 0x000fe20005000000 */
[----:B------:R-:W2:Y:S02]  /*0270*/  LDC.64 R4, c[0x0][0x388] ;  /* 0x0000e200ff047b82 */ /* 0x000ea40000000a00 */
[--C-:B------:R-:W-:Y:S02]  /*0280*/  IMAD.MOV R15, RZ, RZ, -R3.reuse ;  /* 0x000000ffff0f7224 */ /* 0x100fe400078e0a03 */
[----:B---3--:R-:W-:Y:S02]  /*0290*/  IMAD R17, R2, UR4, R3 ;  /* 0x0000000402117c24 */ /* 0x008fe4000f8e0203 */
[----:B------:R-:W-:-:S04]  /*02a0*/  IMAD R15, R15, UR5, R0 ;  /* 0x000000050f0f7c24 */ /* 0x000fc8000f8e0200 */
[----:B------:R-:W-:-:S04]  /*02b0*/  IMAD R2, R17, UR5, R15 ;  /* 0x0000000511027c24 */ /* 0x000fc8000f8e020f */
[----:B----4-:R-:W-:-:S04]  /*02c0*/  IMAD.WIDE R10, R2, 0x4, R10 ;  /* 0x00000004020a7825 */ /* 0x010fc800078e020a */
[----:B------:R-:W-:Y:S02]  /*02d0*/  IMAD.WIDE R12, R2, 0x4, R12 ;  /* 0x00000004020c7825 */ /* 0x000fe400078e020c */
[----:B------:R3:W4:Y:S04]  /*02e0*/  LDG.E R10, desc[UR10][R10.64] ;  /* 0x0000000a0a0a7981 */ /* 0x000728000c1e1900 */
[----:B------:R-:W4:Y:S01]  /*02f0*/  LDG.E R12, desc[UR10][R12.64] ;  /* 0x0000000a0c0c7981 */ /* 0x000f22000c1e1900 */
[----:B------:R-:W-:Y:S01]  /*0300*/  UMOV UR4, 0x400 ;  /* 0x0000040000047882 */ /* 0x000fe20000000000 */
[----:B--2---:R-:W-:Y:S01]  /*0310*/  IMAD.WIDE R6, R17, 0x4, R4 ;  /* 0x0000000411067825 */ /* 0x004fe200078e0204 */
[----:B0-----:R-:W-:Y:S02]  /*0320*/  ULEA UR8, UR6, UR4, 0x18 ;  /* 0x0000000406087291 */ /* 0x001fe4000f8ec0ff */
[----:B------:R-:W-:-:S02]  /*0330*/  UIADD3 UR4, UPT, UPT, UR4, 0x1000, URZ ;  /* 0x0000100004047890 */ /* 0x000fc4000fffe0ff */
[----:B------:R0:W5:Y:S01]  /*0340*/  LDG.E R4, desc[UR10][R6.64] ;  /* 0x0000000a06047981 */ /* 0x000162000c1e1900 */
[----:B-1----:R-:W-:Y:S01]  /*0350*/  IMAD.WIDE R8, R17, 0x4, R8 ;  /* 0x0000000411087825 */ /* 0x002fe200078e0208 */
[----:B------:R-:W-:-:S04]  /*0360*/  ULEA UR4, UR6, UR4, 0x18 ;  /* 0x0000000406047291 */ /* 0x000fc8000f8ec0ff */
[----:B------:R1:W5:Y:S01]  /*0370*/  LDG.E R5, desc[UR10][R8.64] ;  /* 0x0000000a08057981 */ /* 0x000362000c1e1900 */
[----:B------:R-:W-:Y:S01]  /*0380*/  UIMAD UR5, UR5, UR7, URZ ;  /* 0x00000007050572a4 */ /* 0x000fe2000f8e02ff */
[C---:B---3--:R-:W-:Y:S02]  /*0390*/  LEA R11, R0.reuse, UR4, 0x2 ;  /* 0x00000004000b7c11 */ /* 0x048fe4000f8e10ff */
[----:B0-----:R-:W-:-:S03]  /*03a0*/  LEA R7, R0, UR8, 0x2 ;  /* 0x0000000800077c11 */ /* 0x001fc6000f8e10ff */
[----:B------:R-:W-:Y:S02]  /*03b0*/  ISETP.GE.AND P0, PT, R2, UR5, PT ;  /* 0x0000000502007c0c */ /* 0x000fe4000bf06270 */
[----:B----4-:R1:W-:Y:S04]  /*03c0*/  STS [R7], R10 ;  /* 0x0000000a07007388 */ /* 0x0103e80000000800 */
[----:B------:R1:W-:Y:S01]  /*03d0*/  STS [R11], R12 ;  /* 0x0000000c0b007388 */ /* 0x0003e20000000800 */
[----:B------:R-:W-:Y:S06]  /*03e0*/  BAR.SYNC.DEFER_BLOCKING 0x0 ;  /* 0x0000000000007b1d */ /* 0x000fec0000010000 */
[----:B------:R-:W-:Y:S05]  /*03f0*/  @P0 EXIT ;  /* 0x000000000000094d */ /* 0x000fea0003800000 */
[CC--:B-----5:R-:W-:Y:S01]  /*0400*/  ISETP.GT.AND P0, PT, R15.reuse, R4.reuse, PT ;  /* 0x000000040f00720c */ /* 0x0e0fe20003f04270 */
[----:B------:R-:W-:Y:S01]  /*0410*/  BSSY.RECONVERGENT B1, `(.L_x_0) ;  /* 0x000002b000017945 */ /* 0x000fe20003800200 */
[CC--:B------:R-:W-:Y:S01]  /*0420*/  IADD3 R0, PT, PT, R15.reuse, -R4.reuse, RZ ;  /* 0x800000040f007210 */ /* 0x0c0fe20007ffe0ff */
[----:B------:R-:W0:Y:S01]  /*0430*/  LDCU UR5, c[0x0][0x3a8] ;  /* 0x00007500ff0577ac */ /* 0x000e220008000800 */
[----:B------:R-:W-:Y:S02]  /*0440*/  VIMNMX R15, PT, PT, R15, R4, PT ;  /* 0x000000040f0f7248 */ /* 0x000fe40003fe0100 */
[----:B------:R-:W-:-:S05]  /*0450*/  SEL R0, R0, RZ, P0 ;  /* 0x000000ff00007207 */ /* 0x000fca0000000000 */
[----:B------:R-:W-:-:S07]  /*0460*/  IMAD.MOV.U32 R6, RZ, RZ, R0 ;  /* 0x000000ffff067224 */ /* 0x000fce00078e0000 */
.L_x_7:
[----:B------:R-:W-:Y:S01]  /*0470*/  BSSY.RECONVERGENT B2, `(.L_x_1) ;  /* 0x000001b000027945 */ /* 0x000fe20003800200 */
.L_x_5:
[----:B-1----:R-:W-:Y:S01]  /*0480*/  IMAD.IADD R7, R15, 0x1, -R0 ;  /* 0x000000010f077824 */ /* 0x002fe200078e0a00 */
[----:B------:R-:W-:Y:S04]  /*0490*/  BSSY.RELIABLE B0, `(.L_x_2) ;  /* 0x0000016000007945 */ /* 0x000fe80003800100 */
[----:B------:R-:W-:-:S04]  /*04a0*/  IABS R7, R7 ;  /* 0x0000000700077213 */ /* 0x000fc80000000000 */
[----:B------:R-:W-:-:S04]  /*04b0*/  LEA.HI R7, R7, R7, RZ, 0x1 ;  /* 0x0000000707077211 */ /* 0x000fc800078f08ff */
[----:B------:R-:W-:-:S04]  /*04c0*/  SHF.R.S32.HI R7, RZ, 0x1, R7 ;  /* 0x00000001ff077819 */ /* 0x000fc80000011407 */
[----:B------:R-:W-:Y:S01]  /*04d0*/  IADD3 R10, PT, PT, R6, R7, RZ ;  /* 0x00000007060a7210 */ /* 0x000fe20007ffe0ff */
[----:B------:R-:W-:-:S03]  /*04e0*/  IMAD.IADD R9, R15, 0x1, -R7 ;  /* 0x000000010f097824 */ /* 0x000fc600078e0a07 */
[----:B------:R-:W-:-:S04]  /*04f0*/  ISETP.GT.AND P0, PT, R10, R5, PT ;  /* 0x000000050a00720c */ /* 0x000fc80003f04270 */
[----:B------:R-:W-:-:S13]  /*0500*/  ISETP.LT.OR P0, PT, R9, RZ, P0 ;  /* 0x000000ff0900720c */ /* 0x000fda0000701670 */
[----:B------:R-:W-:Y:S05]  /*0510*/  @P0 BRA `(.L_x_3) ;  /* 0x0000000000340947 */ /* 0x000fea0003800000 */
[----:B------:R-:W-:Y:S01]  /*0520*/  ISETP.NE.AND P0, PT, R10, RZ, PT ;  /* 0x000000ff0a00720c */ /* 0x000fe20003f05270 */
[C---:B0-----:R-:W-:Y:S02]  /*0530*/  IMAD R7, R3.reuse, UR5, R9 ;  /* 0x0000000503077c24 */ /* 0x041fe4000f8e0209 */
[----:B------:R-:W-:Y:S01]  /*0540*/  IMAD R8, R3, UR5, R10 ;  /* 0x0000000503087c24 */ /* 0x000fe2000f8e020a */
[----:B------:R-:W-:Y:S02]  /*0550*/  ISETP.EQ.OR P0, PT, R9, R4, !P0 ;  /* 0x000000040900720c */ /* 0x000fe40004702670 */
[----:B------:R-:W-:Y:S02]  /*0560*/  LEA R11, R7, UR8, 0x2 ;  /* 0x00000008070b7c11 */ /* 0x000fe4000f8e10ff */
[----:B------:R-:W-:-:S09]  /*0570*/  LEA R12, R8, UR4, 0x2 ;  /* 0x00000004080c7c11 */ /* 0x000fd2000f8e10ff */
[----:B------:R-:W-:Y:S05]  /*0580*/  @P0 BREAK.RELIABLE B0 ;  /* 0x0000000000000942 */ /* 0x000fea0003800100 */
[----:B------:R-:W-:Y:S05]  /*0590*/  @P0 BRA `(.L_x_4) ;  /* 0x0000000000200947 */ /* 0x000fea0003800000 */
[----:B------:R-:W-:Y:S04]  /*05a0*/  LDS R7, [R11] ;  /* 0x000000000b077984 */ /* 0x000fe80000000800 */
[----:B------:R-:W0:Y:S02]  /*05b0*/  LDS R8, [R12+-0x4] ;  /* 0xfffffc000c087984 */ /* 0x000e240000000800 */
[----:B0-----:R-:W-:-:S13]  /*05c0*/  ISETP.GT.AND P0, PT, R7, R8, PT ;  /* 0x000000080700720c */ /* 0x001fda0003f04270 */
[----:B------:R-:W-:Y:S05]  /*05d0*/  @P0 BREAK.RELIABLE B0 ;  /* 0x0000000000000942 */ /* 0x000fea0003800100 */
[----:B------:R-:W-:Y:S05]  /*05e0*/  @P0 BRA `(.L_x_4) ;  /* 0x00000000000c0947 */ /* 0x000fea0003800000 */
.L_x_3:
[----:B0-----:R-:W-:Y:S05]  /*05f0*/  BSYNC.RELIABLE B0 ;  /* 0x0000000000007941 */ /* 0x001fea0003800100 */
.L_x_2:
[----:B------:R-:W-:Y:S01]  /*0600*/  VIADD R0, R9, 0x1 ;  /* 0x0000000109007836 */ /* 0x000fe20000000000 */
[----:B------:R-:W-:Y:S06]  /*0610*/  BRA `(.L_x_5) ;  /* 0xfffffffc00987947 */ /* 0x000fec000383ffff */
.L_x_4:
[----:B------:R-:W-:Y:S05]  /*0620*/  BSYNC.RECONVERGENT B2 ;  /* 0x0000000000027941 */ /* 0x000fea0003800200 */
.L_x_1:
[----:B------:R-:W-:-:S04]  /*0630*/  ISETP.NE.AND P0, PT, R9, RZ, PT ;  /* 0x000000ff0900720c */ /* 0x000fc80003f05270 */
[----:B------:R-:W-:-:S13]  /*0640*/  ISETP.EQ.OR P0, PT, R10, R5, !P0 ;  /* 0x000000050a00720c */ /* 0x000fda0004702670 */
[----:B------:R-:W-:Y:S05]  /*0650*/  @P0 BRA `(.L_x_6) ;  /* 0x0000000000180947 */ /* 0x000fea0003800000 */
[----:B------:R-:W-:Y:S04]  /*0660*/  LDS R6, [R11+-0x4] ;  /* 0xfffffc000b067984 */ /* 0x000fe80000000800 */
[----:B------:R-:W0:Y:S02]  /*0670*/  LDS R7, [R12] ;  /* 0x000000000c077984 */ /* 0x000e240000000800 */
[----:B0-----:R-:W-:-:S13]  /*0680*/  ISETP.GT.AND P0, PT, R6, R7, PT ;  /* 0x000000070600720c */ /* 0x001fda0003f04270 */
[----:B------:R-:W-:Y:S01]  /*0690*/  @P0 IADD3 R6, PT, PT, R10, 0x1, RZ ;  /* 0x000000010a060810 */ /* 0x000fe20007ffe0ff */
[----:B------:R-:W-:Y:S01]  /*06a0*/  @P0 VIADD R15, R9, 0xffffffff ;  /* 0xffffffff090f0836 */ /* 0x000fe20000000000 */
[----:B------:R-:W-:Y:S06]  /*06b0*/  @P0 BRA `(.L_x_7) ;  /* 0xfffffffc006c0947 */ /* 0x000fec000383ffff */
.L_x_6:
[----:B------:R-:W-:Y:S05]  /*06c0*/  BSYNC.RECONVERGENT B1 ;  /* 0x0000000000017941 */ /* 0x000fea0003800200 */
.L_x_0:
[----:B------:R-:W-:Y:S05]  /*06d0*/  WARPSYNC.ALL ;  /* 0x0000000000007948 */ /* 0x000fea0003800000 */
[----:B------:R-:W-:Y:S01]  /*06e0*/  ISETP.GE.AND P0, PT, R9, R4, PT ;  /* 0x000000040900720c */ /* 0x000fe20003f06270 */
[----:B------:R-:W-:-:S12]  /*06f0*/  BSSY.RECONVERGENT B1, `(.L_x_8) ;  /* 0x000000d000017945 */ /* 0x000fd80003800200 */
[----:B------:R0:W1:Y:S01]  /*0700*/  @P0 LDS R3, [R12] ;  /* 0x000000000c030984 */ /* 0x0000620000000800 */
[----:B------:R-:W-:Y:S05]  /*0710*/  @P0 BRA `(.L_x_9) ;  /* 0x0000000000280947 */ /* 0x000fea0003800000 */
[----:B------:R-:W2:Y:S01]  /*0720*/  LDS R11, [R11] ;  /* 0x000000000b0b7984 */ /* 0x000ea20000000800 */
[----:B------:R-:W-:-:S13]  /*0730*/  ISETP.NE.AND P0, PT, R10, R5, PT ;  /* 0x000000050a00720c */ /* 0x000fda0003f05270 */
[----:B------:R-:W-:Y:S05]  /*0740*/  @!P0 BRA `(.L_x_10) ;  /* 0x00000000000c8947 */ /* 0x000fea0003800000 */
[----:B-1----:R-:W2:Y:S02]  /*0750*/  LDS R3, [R12] ;  /* 0x000000000c037984 */ /* 0x002ea40000000800 */
[----:B--2---:R-:W-:-:S13]  /*0760*/  ISETP.GT.AND P0, PT, R11, R3, PT ;  /* 0x000000030b00720c */ /* 0x004fda0003f04270 */
[----:B------:R-:W-:Y:S05]  /*0770*/  @P0 BRA `(.L_x_9) ;  /* 0x0000000000100947 */ /* 0x000fea0003800000 */
.L_x_10:
[----:B------:R-:W1:Y:S02]  /*0780*/  LDC.64 R4, c[0x0][0x3a0] ;  /* 0x0000e800ff047b82 */ /* 0x000e640000000a00 */
[----:B-1----:R-:W-:-:S05]  /*0790*/  IMAD.WIDE R2, R2, 0x4, R4 ;  /* 0x0000000402027825 */ /* 0x002fca00078e0204 */
[----:B--2---:R-:W-:Y:S01]  /*07a0*/  STG.E desc[UR10][R2.64], R11 ;  /* 0x0000000b02007986 */ /* 0x004fe2000c10190a */
[----:B------:R-:W-:Y:S05]  /*07b0*/  EXIT ;  /* 0x000000000000794d */ /* 0x000fea0003800000 */
.L_x_9:
[----:B------:R-:W-:Y:S05]  /*07c0*/  BSYNC.RECONVERGENT B1 ;  /* 0x0000000000017941 */ /* 0x000fea0003800200 */
.L_x_8:
[----:B------:R-:W2:Y:S02]  /*07d0*/  LDC.64 R4, c[0x0][0x3a0] ;  /* 0x0000e800ff047b82 */ /* 0x000ea40000000a00 */
[----:B--2---:R-:W-:-:S05]  /*07e0*/  IMAD.WIDE R4, R2, 0x4, R4 ;  /* 0x0000000402047825 */ /* 0x004fca00078e0204 */
[----:B-1----:R-:W-:Y:S01]  /*07f0*/  STG.E desc[UR10][R4.64], R3 ;  /* 0x0000000304007986 */ /* 0x002fe2000c10190a */
[----:B------:R-:W-:Y:S05]  /*0800*/  EXIT ;  /* 0x000000000000794d */ /* 0x000fea0003800000 */
.L_x_11:
[----:B------:R-:W-:-:S00]  /*0810*/  BRA `(.L_x_11) ;  /* 0xfffffffc00fc7947 */ /* 0x000fc0000383ffff */
[----:B------:R-:W-:-:S00]  /*0820*/  NOP ;  /* 0x0000000000007918 */ /* 0x000fc00000000000 */
        /* <DEDUP_REMOVED lines=13> */
.L_x_12:


//--------------------- .nv.shared._Z11batch_mergePiS_S_S_S_ii --------------------------
	.section	.nv.shared._Z11batch_mergePiS_S_S_S_ii,"aw",@nobits
	.sectionflags	@""
	.align	4
.nv.shared._Z11batch_mergePiS_S_S_S_ii:
	.zero		9216


//--------------------- .nv.shared.reserved.0     --------------------------
	.section	.nv.shared.reserved.0,"aw",@nobits
	.weak		__nv_reservedSMEM_offset_0_alias
	.size		__nv_reservedSMEM_offset_0_alias, 0, 64
	.other		__nv_reservedSMEM_offset_0_alias,@"STO_CUDA_RESERVED_SHARED STV_DEFAULT"
__nv_reservedSMEM_offset_0_alias:
	.zero		0
	.zero		64


//--------------------- .nv.constant0._Z11batch_mergePiS_S_S_S_ii --------------------------
	.section	.nv.constant0._Z11batch_mergePiS_S_S_S_ii,"a",@progbits
	.sectionflags	@""
	.align	4
.nv.constant0._Z11batch_mergePiS_S_S_S_ii:
	.zero		944


//--------------------- SYMBOLS --------------------------

	.type		.nv.reservedSmem.offset0,@object
	.size		.nv.reservedSmem.offset0,0x4
	.type		.nv.reservedSmem.cap,@object
	.size		.nv.reservedSmem.cap,0x4
